//
// Generated by NVIDIA NVVM Compiler
//
// Compiler Build ID: CL-36424714
// Cuda compilation tools, release 13.0, V13.0.88
// Based on NVVM 20.0.0
//

.version 9.0
.target sm_100
.address_size 64

	// .globl	_Z13initHistogramPii

.visible .entry _Z13initHistogramPii(
	.param .u64 .ptr .align 1 _Z13initHistogramPii_param_0,
	.param .u32 _Z13initHistogramPii_param_1
)
{
	.reg .pred 	%p<2>;
	.reg .b32 	%r<7>;
	.reg .b64 	%rd<5>;

	ld.param.u64 	%rd1, [_Z13initHistogramPii_param_0];
	ld.param.u32 	%r2, [_Z13initHistogramPii_param_1];
	mov.u32 	%r3, %tid.x;
	mov.u32 	%r4, %ctaid.x;
	mov.u32 	%r5, %ntid.x;
	mad.lo.s32 	%r1, %r4, %r5, %r3;
	setp.ge.s32 	%p1, %r1, %r2;
	@%p1 bra 	$L__BB0_2;
	cvta.to.global.u64 	%rd2, %rd1;
	mul.wide.s32 	%rd3, %r1, 4;
	add.s64 	%rd4, %rd2, %rd3;
	mov.b32 	%r6, 0;
	st.global.u32 	[%rd4], %r6;
$L__BB0_2:
	ret;

}
	// .globl	_Z19computeHistogramGPUPiS_ii
.visible .entry _Z19computeHistogramGPUPiS_ii(
	.param .u64 .ptr .align 1 _Z19computeHistogramGPUPiS_ii_param_0,
	.param .u64 .ptr .align 1 _Z19computeHistogramGPUPiS_ii_param_1,
	.param .u32 _Z19computeHistogramGPUPiS_ii_param_2,
	.param .u32 _Z19computeHistogramGPUPiS_ii_param_3
)
{
	.reg .pred 	%p<7>;
	.reg .b32 	%r<41>;
	.reg .b64 	%rd<23>;

	ld.param.u64 	%rd3, [_Z19computeHistogramGPUPiS_ii_param_0];
	ld.param.u64 	%rd4, [_Z19computeHistogramGPUPiS_ii_param_1];
	ld.param.u32 	%r12, [_Z19computeHistogramGPUPiS_ii_param_2];
	cvta.to.global.u64 	%rd1, %rd4;
	cvta.to.global.u64 	%rd2, %rd3;
	mov.u32 	%r13, %tid.x;
	mov.u32 	%r14, %ctaid.x;
	mov.u32 	%r15, %ntid.x;
	mad.lo.s32 	%r39, %r14, %r15, %r13;
	mov.u32 	%r16, %nctaid.x;
	mul.lo.s32 	%r2, %r15, %r16;
	setp.ge.s32 	%p1, %r39, %r12;
	@%p1 bra 	$L__BB1_7;
	add.s32 	%r17, %r39, %r2;
	max.s32 	%r18, %r12, %r17;
	setp.lt.s32 	%p2, %r17, %r12;
	selp.u32 	%r19, 1, 0, %p2;
	add.s32 	%r20, %r17, %r19;
	sub.s32 	%r21, %r18, %r20;
	div.u32 	%r22, %r21, %r2;
	add.s32 	%r3, %r22, %r19;
	and.b32  	%r23, %r3, 3;
	setp.eq.s32 	%p3, %r23, 3;
	@%p3 bra 	$L__BB1_4;
	add.s32 	%r24, %r3, 1;
	and.b32  	%r25, %r24, 3;
	neg.s32 	%r37, %r25;
$L__BB1_3:
	.pragma "nounroll";
	mul.wide.s32 	%rd5, %r39, 4;
	add.s64 	%rd6, %rd2, %rd5;
	ld.global.u32 	%r26, [%rd6];
	mul.wide.s32 	%rd7, %r26, 4;
	add.s64 	%rd8, %rd1, %rd7;
	atom.global.add.u32 	%r27, [%rd8], 1;
	add.s32 	%r39, %r39, %r2;
	add.s32 	%r37, %r37, 1;
	setp.ne.s32 	%p4, %r37, 0;
	@%p4 bra 	$L__BB1_3;
$L__BB1_4:
	setp.lt.u32 	%p5, %r3, 3;
	@%p5 bra 	$L__BB1_7;
	mul.wide.s32 	%rd13, %r2, 4;
	shl.b32 	%r36, %r2, 2;
$L__BB1_6:
	mul.wide.s32 	%rd9, %r39, 4;
	add.s64 	%rd10, %rd2, %rd9;
	ld.global.u32 	%r28, [%rd10];
	mul.wide.s32 	%rd11, %r28, 4;
	add.s64 	%rd12, %rd1, %rd11;
	atom.global.add.u32 	%r29, [%rd12], 1;
	add.s64 	%rd14, %rd10, %rd13;
	ld.global.u32 	%r30, [%rd14];
	mul.wide.s32 	%rd15, %r30, 4;
	add.s64 	%rd16, %rd1, %rd15;
	atom.global.add.u32 	%r31, [%rd16], 1;
	add.s64 	%rd17, %rd14, %rd13;
	ld.global.u32 	%r32, [%rd17];
	mul.wide.s32 	%rd18, %r32, 4;
	add.s64 	%rd19, %rd1, %rd18;
	atom.global.add.u32 	%r33, [%rd19], 1;
	add.s64 	%rd20, %rd17, %rd13;
	ld.global.u32 	%r34, [%rd20];
	mul.wide.s32 	%rd21, %r34, 4;
	add.s64 	%rd22, %rd1, %rd21;
	atom.global.add.u32 	%r35, [%rd22], 1;
	add.s32 	%r39, %r36, %r39;
	setp.lt.s32 	%p6, %r39, %r12;
	@%p6 bra 	$L__BB1_6;
$L__BB1_7:
	ret;

}


// ===== COMPILED SASS (sm_100) =====

	.target	sm_100

	.elftype	@"ET_EXEC"


//--------------------- .note.nv.tkinfo           --------------------------
	.section	.note.nv.tkinfo,"",@"SHT_NOTE"
	.sectionflags	@"SHF_NOTE_NV_TKINFO"
	.tkinfo
        /*0018*/ 	.word	0x00000002
        /*0030*/ 	.string	""
        /*0030*/ 	.string	"ptxas"
        /*0030*/ 	.string	"Cuda compilation tools, release 13.0, V13.0.88"
        /*0030*/ 	.string	"Build cuda_13.0.r13.0/compiler.36424714_0"
        /*0030*/ 	.string	"-arch sm_100 -m 64 "



//--------------------- .note.nv.cuinfo           --------------------------
	.section	.note.nv.cuinfo,"",@"SHT_NOTE"
	.sectionflags	@"SHF_NOTE_NV_CUINFO"
        /*0018*/ 	.short	0x0002
        /*001a*/ 	.short	0x0064
        /*001c*/ 	.short	0x0082
	.zero		2


//--------------------- .nv.info                  --------------------------
	.section	.nv.info,"",@"SHT_CUDA_INFO"
	.align	4


	//----- nvinfo : EIATTR_REGCOUNT
	.align		4
        /*0000*/ 	.byte	0x04, 0x2f
        /*0002*/ 	.short	(.L_1 - .L_0)
	.align		4
.L_0:
        /*0004*/ 	.word	index@(_Z13initHistogramPii)
        /*0008*/ 	.word	0x00000008


	//----- nvinfo : EIATTR_FRAME_SIZE
	.align		4
.L_1:
        /*000c*/ 	.byte	0x04, 0x11
        /*000e*/ 	.short	(.L_3 - .L_2)
	.align		4
.L_2:
        /*0010*/ 	.word	index@(_Z13initHistogramPii)
        /*0014*/ 	.word	0x00000000


	//----- nvinfo : EIATTR_REGCOUNT
	.align		4
.L_3:
        /*0018*/ 	.byte	0x04, 0x2f
        /*001a*/ 	.short	(.L_5 - .L_4)
	.align		4
.L_4:
        /*001c*/ 	.word	index@(_Z19computeHistogramGPUPiS_ii)
        /*0020*/ 	.word	0x0000001a


	//----- nvinfo : EIATTR_FRAME_SIZE
	.align		4
.L_5:
        /*0024*/ 	.byte	0x04, 0x11
        /*0026*/ 	.short	(.L_7 - .L_6)
	.align		4
.L_6:
        /*0028*/ 	.word	index@(_Z19computeHistogramGPUPiS_ii)
        /*002c*/ 	.word	0x00000000


	//----- nvinfo : EIATTR_MIN_STACK_SIZE
	.align		4
.L_7:
        /*0030*/ 	.byte	0x04, 0x12
        /*0032*/ 	.short	(.L_9 - .L_8)
	.align		4
.L_8:
        /*0034*/ 	.word	index@(_Z19computeHistogramGPUPiS_ii)
        /*0038*/ 	.word	0x00000000


	//----- nvinfo : EIATTR_MIN_STACK_SIZE
	.align		4
.L_9:
        /*003c*/ 	.byte	0x04, 0x12
        /*003e*/ 	.short	(.L_11 - .L_10)
	.align		4
.L_10:
        /*0040*/ 	.word	index@(_Z13initHistogramPii)
        /*0044*/ 	.word	0x00000000
.L_11:


//--------------------- .nv.compat                --------------------------
	.section	.nv.compat,"",@"SHT_CUDA_COMPAT_INFO"
	.align	4
        /*0000*/ 	.byte	0x02, 0x09, 0x00, 0x00, 0x02, 0x02, 0x01, 0x00, 0x02, 0x05, 0x05, 0x00, 0x03, 0x07, 0x01, 0x01
        /*0010*/ 	.byte	0x02, 0x03, 0x00, 0x00, 0x02, 0x06, 0x01, 0x00, 0x04, 0x0b, 0x08, 0x00, 0x09, 0x00, 0x00, 0x00
        /*0020*/ 	.byte	0x00, 0x00, 0x00, 0x00


//--------------------- .nv.info._Z19computeHistogramGPUPiS_ii --------------------------
	.section	.nv.info._Z19computeHistogramGPUPiS_ii,"",@"SHT_CUDA_INFO"
	.sectionflags	@""
	.align	4


	//----- nvinfo : EIATTR_CUDA_API_VERSION
	.align		4
        /*0000*/ 	.byte	0x04, 0x37
        /*0002*/ 	.short	(.L_13 - .L_12)
.L_12:
        /*0004*/ 	.word	0x00000082


	//----- nvinfo : EIATTR_KPARAM_INFO
	.align		4
.L_13:
        /*0008*/ 	.byte	0x04, 0x17
        /*000a*/ 	.short	(.L_15 - .L_14)
.L_14:
        /*000c*/ 	.word	0x00000000
        /*0010*/ 	.short	0x0003
        /*0012*/ 	.short	0x0014
        /*0014*/ 	.byte	0x00, 0xf0, 0x11, 0x00


	//----- nvinfo : EIATTR_KPARAM_INFO
	.align		4
.L_15:
        /*0018*/ 	.byte	0x04, 0x17
        /*001a*/ 	.short	(.L_17 - .L_16)
.L_16:
        /*001c*/ 	.word	0x00000000
        /*0020*/ 	.short	0x0002
        /*0022*/ 	.short	0x0010
        /*0024*/ 	.byte	0x00, 0xf0, 0x11, 0x00


	//----- nvinfo : EIATTR_KPARAM_INFO
	.align		4
.L_17:
        /*0028*/ 	.byte	0x04, 0x17
        /*002a*/ 	.short	(.L_19 - .L_18)
.L_18:
        /*002c*/ 	.word	0x00000000
        /*0030*/ 	.short	0x0001
        /*0032*/ 	.short	0x0008
        /*0034*/ 	.byte	0x00, 0xf5, 0x21, 0x00


	//----- nvinfo : EIATTR_KPARAM_INFO
	.align		4
.L_19:
        /*0038*/ 	.byte	0x04, 0x17
        /*003a*/ 	.short	(.L_21 - .L_20)
.L_20:
        /*003c*/ 	.word	0x00000000
        /*0040*/ 	.short	0x0000
        /*0042*/ 	.short	0x0000
        /*0044*/ 	.byte	0x00, 0xf5, 0x21, 0x00


	//----- nvinfo : EIATTR_SPARSE_MMA_MASK
	.align		4
.L_21:
        /*0048*/ 	.byte	0x03, 0x50
        /*004a*/ 	.short	0x0000


	//----- nvinfo : EIATTR_MAXREG_COUNT
	.align		4
        /*004c*/ 	.byte	0x03, 0x1b
        /*004e*/ 	.short	0x00ff


	//----- nvinfo : EIATTR_MERCURY_ISA_VERSION
	.align		4
        /*0050*/ 	.byte	0x03, 0x5f
        /*0052*/ 	.short	0x0101


	//----- nvinfo : EIATTR_VRC_CTA_INIT_COUNT
	.align		4
        /*0054*/ 	.byte	0x02, 0x4a
	.zero		1
	.zero		1


	//----- nvinfo : EIATTR_EXIT_INSTR_OFFSETS
	.align		4
        /*0058*/ 	.byte	0x04, 0x1c
        /*005a*/ 	.short	(.L_23 - .L_22)


	//   ....[0]....
.L_22:
        /*005c*/ 	.word	0x00000090


	//   ....[1]....
        /*0060*/ 	.word	0x00000390


	//   ....[2]....
        /*0064*/ 	.word	0x000004e0


	//----- nvinfo : EIATTR_CRS_STACK_SIZE
	.align		4
.L_23:
        /*0068*/ 	.byte	0x04, 0x1e
        /*006a*/ 	.short	(.L_25 - .L_24)
.L_24:
        /*006c*/ 	.word	0x00000000


	//----- nvinfo : EIATTR_CBANK_PARAM_SIZE
	.align		4
.L_25:
        /*0070*/ 	.byte	0x03, 0x19
        /*0072*/ 	.short	0x0018


	//----- nvinfo : EIATTR_PARAM_CBANK
	.align		4
        /*0074*/ 	.byte	0x04, 0x0a
        /*0076*/ 	.short	(.L_27 - .L_26)
	.align		4
.L_26:
        /*0078*/ 	.word	index@(.nv.constant0._Z19computeHistogramGPUPiS_ii)
        /*007c*/ 	.short	0x0380
        /*007e*/ 	.short	0x0018


	//----- nvinfo : EIATTR_SW_WAR
	.align		4
.L_27:
        /*0080*/ 	.byte	0x04, 0x36
        /*0082*/ 	.short	(.L_29 - .L_28)
.L_28:
        /*0084*/ 	.word	0x00000008
.L_29:


//--------------------- .nv.info._Z13initHistogramPii --------------------------
	.section	.nv.info._Z13initHistogramPii,"",@"SHT_CUDA_INFO"
	.sectionflags	@""
	.align	4


	//----- nvinfo : EIATTR_CUDA_API_VERSION
	.align		4
        /*0000*/ 	.byte	0x04, 0x37
        /*0002*/ 	.short	(.L_31 - .L_30)
.L_30:
        /*0004*/ 	.word	0x00000082


	//----- nvinfo : EIATTR_KPARAM_INFO
	.align		4
.L_31:
        /*0008*/ 	.byte	0x04, 0x17
        /*000a*/ 	.short	(.L_33 - .L_32)
.L_32:
        /*000c*/ 	.word	0x00000000
        /*0010*/ 	.short	0x0001
        /*0012*/ 	.short	0x0008
        /*0014*/ 	.byte	0x00, 0xf0, 0x11, 0x00


	//----- nvinfo : EIATTR_KPARAM_INFO
	.align		4
.L_33:
        /*0018*/ 	.byte	0x04, 0x17
        /*001a*/ 	.short	(.L_35 - .L_34)
.L_34:
        /*001c*/ 	.word	0x00000000
        /*0020*/ 	.short	0x0000
        /*0022*/ 	.short	0x0000
        /*0024*/ 	.byte	0x00, 0xf5, 0x21, 0x00


	//----- nvinfo : EIATTR_SPARSE_MMA_MASK
	.align		4
.L_35:
        /*0028*/ 	.byte	0x03, 0x50
        /*002a*/ 	.short	0x0000


	//----- nvinfo : EIATTR_MAXREG_COUNT
	.align		4
        /*002c*/ 	.byte	0x03, 0x1b
        /*002e*/ 	.short	0x00ff


	//----- nvinfo : EIATTR_MERCURY_ISA_VERSION
	.align		4
        /*0030*/ 	.byte	0x03, 0x5f
        /*0032*/ 	.short	0x0101


	//----- nvinfo : EIATTR_VRC_CTA_INIT_COUNT
	.align		4
        /*0034*/ 	.byte	0x02, 0x4a
	.zero		1
	.zero		1


	//----- nvinfo : EIATTR_EXIT_INSTR_OFFSETS
	.align		4
        /*0038*/ 	.byte	0x04, 0x1c
        /*003a*/ 	.short	(.L_37 - .L_36)


	//   ....[0]....
.L_36:
        /*003c*/ 	.word	0x00000070


	//   ....[1]....
        /*0040*/ 	.word	0x000000c0


	//----- nvinfo : EIATTR_CBANK_PARAM_SIZE
	.align		4
.L_37:
        /*0044*/ 	.byte	0x03, 0x19
        /*0046*/ 	.short	0x000c


	//----- nvinfo : EIATTR_PARAM_CBANK
	.align		4
        /*0048*/ 	.byte	0x04, 0x0a
        /*004a*/ 	.short	(.L_39 - .L_38)
	.align		4
.L_38:
        /*004c*/ 	.word	index@(.nv.constant0._Z13initHistogramPii)
        /*0050*/ 	.short	0x0380
        /*0052*/ 	.short	0x000c


	//----- nvinfo : EIATTR_SW_WAR
	.align		4
.L_39:
        /*0054*/ 	.byte	0x04, 0x36
        /*0056*/ 	.short	(.L_41 - .L_40)
.L_40:
        /*0058*/ 	.word	0x00000008
.L_41:


//--------------------- .nv.callgraph             --------------------------
	.section	.nv.callgraph,"",@"SHT_CUDA_CALLGRAPH"
	.align	4
	.sectionentsize	8
	.align		4
        /*0000*/ 	.word	0x00000000
	.align		4
        /*0004*/ 	.word	0xffffffff
	.align		4
        /*0008*/ 	.word	0x00000000
	.align		4
        /*000c*/ 	.word	0xfffffffe
	.align		4
        /*0010*/ 	.word	0x00000000
	.align		4
        /*0014*/ 	.word	0xfffffffd
	.align		4
        /*0018*/ 	.word	0x00000000
	.align		4
        /*001c*/ 	.word	0xfffffffc


//--------------------- .text._Z19computeHistogramGPUPiS_ii --------------------------
	.section	.text._Z19computeHistogramGPUPiS_ii,"ax",@progbits
	.align	128
        .global         _Z19computeHistogramGPUPiS_ii
        .type           _Z19computeHistogramGPUPiS_ii,@function
        .size           _Z19computeHistogramGPUPiS_ii,(.L_x_6 - _Z19computeHistogramGPUPiS_ii)
        .other          _Z19computeHistogramGPUPiS_ii,@"STO_CUDA_ENTRY STV_DEFAULT"
_Z19computeHistogramGPUPiS_ii:
.text._Z19computeHistogramGPUPiS_ii:
[----:B------:R-:W-:Y:S01]  /*0000*/  LDC R1, c[0x0][0x37c] ;  /* 0x0000df00ff017b82 */ /* 0x000fe20000000800 */
[----:B------:R-:W0:Y:S07]  /*0010*/  S2R R7, SR_TID.X ;  /* 0x0000000000077919 */ /* 0x000e2e0000002100 */
[----:B------:R-:W0:Y:S01]  /*0020*/  S2UR UR4, SR_CTAID.X ;  /* 0x00000000000479c3 */ /* 0x000e220000002500 */
[----:B------:R-:W1:Y:S07]  /*0030*/  LDCU UR6, c[0x0][0x390] ;  /* 0x00007200ff0677ac */ /* 0x000e6e0008000800 */
[----:B------:R-:W0:Y:S01]  /*0040*/  LDC R0, c[0x0][0x360] ;  /* 0x0000d800ff007b82 */ /* 0x000e220000000800 */
[----:B------:R-:W2:Y:S01]  /*0050*/  LDCU UR5, c[0x0][0x370] ;  /* 0x00006e00ff0577ac */ /* 0x000ea20008000800 */
[----:B0-----:R-:W-:-:S02]  /*0060*/  IMAD R7, R0, UR4, R7 ;  /* 0x0000000400077c24 */ /* 0x001fc4000f8e0207 */
[----:B--2---:R-:W-:-:S03]  /*0070*/  IMAD R0, R0, UR5, RZ ;  /* 0x0000000500007c24 */ /* 0x004fc6000f8e02ff */
[----:B-1----:R-:W-:-:S13]  /*0080*/  ISETP.GE.AND P0, PT, R7, UR6, PT ;  /* 0x0000000607007c0c */ /* 0x002fda000bf06270 */
[----:B------:R-:W-:Y:S05]  /*0090*/  @P0 EXIT ;  /* 0x000000000000094d */ /* 0x000fea0003800000 */
[----:B------:R-:W0:Y:S01]  /*00a0*/  I2F.U32.RP R8, R0 ;  /* 0x0000000000087306 */ /* 0x000e220000209000 */
[C---:B------:R-:W-:Y:S01]  /*00b0*/  IADD3 R4, PT, PT, R0.reuse, R7, RZ ;  /* 0x0000000700047210 */ /* 0x040fe20007ffe0ff */
[----:B------:R-:W-:Y:S01]  /*00c0*/  IMAD.MOV R9, RZ, RZ, -R0 ;  /* 0x000000ffff097224 */ /* 0x000fe200078e0a00 */
[----:B------:R-:W-:Y:S01]  /*00d0*/  ISETP.NE.U32.AND P2, PT, R0, RZ, PT ;  /* 0x000000ff0000720c */ /* 0x000fe20003f45070 */
[----:B------:R-:W1:Y:S01]  /*00e0*/  LDCU.64 UR4, c[0x0][0x358] ;  /* 0x00006b00ff0477ac */ /* 0x000e620008000a00 */
[C---:B------:R-:W-:Y:S01]  /*00f0*/  ISETP.GE.AND P0, PT, R4.reuse, UR6, PT ;  /* 0x0000000604007c0c */ /* 0x040fe2000bf06270 */
[----:B------:R-:W-:Y:S01]  /*0100*/  BSSY.RECONVERGENT B0, `(.L_x_0) ;  /* 0x0000028000007945 */ /* 0x000fe20003800200 */
[----:B------:R-:W-:Y:S02]  /*0110*/  VIMNMX R5, PT, PT, R4, UR6, !PT ;  /* 0x0000000604057c48 */ /* 0x000fe4000ffe0100 */
[----:B------:R-:W-:-:S04]  /*0120*/  SEL R6, RZ, 0x1, P0 ;  /* 0x00000001ff067807 */ /* 0x000fc80000000000 */
[----:B------:R-:W-:Y:S01]  /*0130*/  IADD3 R5, PT, PT, R5, -R4, -R6 ;  /* 0x8000000405057210 */ /* 0x000fe20007ffe806 */
[----:B0-----:R-:W0:Y:S02]  /*0140*/  MUFU.RCP R8, R8 ;  /* 0x0000000800087308 */ /* 0x001e240000001000 */
[----:B0-----:R-:W-:-:S06]  /*0150*/  IADD3 R2, PT, PT, R8, 0xffffffe, RZ ;  /* 0x0ffffffe08027810 */ /* 0x001fcc0007ffe0ff */
[----:B------:R0:W2:Y:S02]  /*0160*/  F2I.FTZ.U32.TRUNC.NTZ R3, R2 ;  /* 0x0000000200037305 */ /* 0x0000a4000021f000 */
[----:B0-----:R-:W-:Y:S02]  /*0170*/  IMAD.MOV.U32 R2, RZ, RZ, RZ ;  /* 0x000000ffff027224 */ /* 0x001fe400078e00ff */
[----:B--2---:R-:W-:-:S04]  /*0180*/  IMAD R9, R9, R3, RZ ;  /* 0x0000000309097224 */ /* 0x004fc800078e02ff */
[----:B------:R-:W-:-:S06]  /*0190*/  IMAD.HI.U32 R8, R3, R9, R2 ;  /* 0x0000000903087227 */ /* 0x000fcc00078e0002 */
[----:B------:R-:W-:-:S05]  /*01a0*/  IMAD.HI.U32 R9, R8, R5, RZ ;  /* 0x0000000508097227 */ /* 0x000fca00078e00ff */
[----:B------:R-:W-:-:S05]  /*01b0*/  IADD3 R2, PT, PT, -R9, RZ, RZ ;  /* 0x000000ff09027210 */ /* 0x000fca0007ffe1ff */
[----:B------:R-:W-:Y:S02]  /*01c0*/  IMAD R5, R0, R2, R5 ;  /* 0x0000000200057224 */ /* 0x000fe400078e0205 */
[----:B------:R-:W0:Y:S03]  /*01d0*/  LDC.64 R2, c[0x0][0x388] ;  /* 0x0000e200ff027b82 */ /* 0x000e260000000a00 */
[----:B------:R-:W-:-:S13]  /*01e0*/  ISETP.GE.U32.AND P0, PT, R5, R0, PT ;  /* 0x000000000500720c */ /* 0x000fda0003f06070 */
[----:B------:R-:W-:Y:S01]  /*01f0*/  @P0 IMAD.IADD R5, R5, 0x1, -R0 ;  /* 0x0000000105050824 */ /* 0x000fe200078e0a00 */
[----:B------:R-:W-:-:S04]  /*0200*/  @P0 IADD3 R9, PT, PT, R9, 0x1, RZ ;  /* 0x0000000109090810 */ /* 0x000fc80007ffe0ff */
[-C--:B------:R-:W-:Y:S02]  /*0210*/  ISETP.GE.U32.AND P1, PT, R5, R0.reuse, PT ;  /* 0x000000000500720c */ /* 0x080fe40003f26070 */
[----:B------:R-:W2:Y:S11]  /*0220*/  LDC.64 R4, c[0x0][0x380] ;  /* 0x0000e000ff047b82 */ /* 0x000eb60000000a00 */
[----:B------:R-:W-:Y:S01]  /*0230*/  @P1 VIADD R9, R9, 0x1 ;  /* 0x0000000109091836 */ /* 0x000fe20000000000 */
[----:B------:R-:W-:-:S04]  /*0240*/  @!P2 LOP3.LUT R9, RZ, R0, RZ, 0x33, !PT ;  /* 0x00000000ff09a212 */ /* 0x000fc800078e33ff */
[----:B------:R-:W-:-:S04]  /*0250*/  IADD3 R6, PT, PT, R6, R9, RZ ;  /* 0x0000000906067210 */ /* 0x000fc80007ffe0ff */
[C---:B------:R-:W-:Y:S02]  /*0260*/  LOP3.LUT R8, R6.reuse, 0x3, RZ, 0xc0, !PT ;  /* 0x0000000306087812 */ /* 0x040fe400078ec0ff */
[----:B------:R-:W-:Y:S02]  /*0270*/  ISETP.GE.U32.AND P1, PT, R6, 0x3, PT ;  /* 0x000000030600780c */ /* 0x000fe40003f26070 */
[----:B------:R-:W-:-:S13]  /*0280*/  ISETP.NE.AND P0, PT, R8, 0x3, PT ;  /* 0x000000030800780c */ /* 0x000fda0003f05270 */
[----:B01----:R-:W-:Y:S05]  /*0290*/  @!P0 BRA `(.L_x_1) ;  /* 0x0000000000388947 */ /* 0x003fea0003800000 */
[----:B------:R-:W0:Y:S01]  /*02a0*/  LDC.64 R12, c[0x0][0x380] ;  /* 0x0000e000ff0c7b82 */ /* 0x000e220000000a00 */
[----:B------:R-:W-:-:S05]  /*02b0*/  VIADD R6, R6, 0x1 ;  /* 0x0000000106067836 */ /* 0x000fca0000000000 */
[----:B------:R-:W-:Y:S02]  /*02c0*/  LOP3.LUT R6, R6, 0x3, RZ, 0xc0, !PT ;  /* 0x0000000306067812 */ /* 0x000fe400078ec0ff */
[----:B------:R-:W1:Y:S02]  /*02d0*/  LDC.64 R14, c[0x0][0x388] ;  /* 0x0000e200ff0e7b82 */ /* 0x000e640000000a00 */
[----:B------:R-:W-:-:S07]  /*02e0*/  IADD3 R6, PT, PT, -R6, RZ, RZ ;  /* 0x000000ff06067210 */ /* 0x000fce0007ffe1ff */
.L_x_2:
[----:B0-----:R-:W-:-:S06]  /*02f0*/  IMAD.WIDE R8, R7, 0x4, R12 ;  /* 0x0000000407087825 */ /* 0x001fcc00078e020c */
[----:B------:R-:W1:Y:S01]  /*0300*/  LDG.E R9, desc[UR4][R8.64] ;  /* 0x0000000408097981 */ /* 0x000e62000c1e1900 */
[----:B------:R-:W-:Y:S01]  /*0310*/  IADD3 R6, PT, PT, R6, 0x1, RZ ;  /* 0x0000000106067810 */ /* 0x000fe20007ffe0ff */
[----:B---3--:R-:W-:-:S03]  /*0320*/  IMAD.MOV.U32 R17, RZ, RZ, 0x1 ;  /* 0x00000001ff117424 */ /* 0x008fc600078e00ff */
[----:B------:R-:W-:Y:S01]  /*0330*/  ISETP.NE.AND P0, PT, R6, RZ, PT ;  /* 0x000000ff0600720c */ /* 0x000fe20003f05270 */
[----:B------:R-:W-:Y:S02]  /*0340*/  IMAD.IADD R7, R0, 0x1, R7 ;  /* 0x0000000100077824 */ /* 0x000fe400078e0207 */
[----:B-1----:R-:W-:-:S05]  /*0350*/  IMAD.WIDE R10, R9, 0x4, R14 ;  /* 0x00000004090a7825 */ /* 0x002fca00078e020e */
[----:B------:R3:W-:Y:S05]  /*0360*/  REDG.E.ADD.STRONG.GPU desc[UR4][R10.64], R17 ;  /* 0x000000110a00798e */ /* 0x0007ea000c12e104 */
[----:B------:R-:W-:Y:S05]  /*0370*/  @P0 BRA `(.L_x_2) ;  /* 0xfffffffc00dc0947 */ /* 0x000fea000383ffff */
.L_x_1:
[----:B------:R-:W-:Y:S05]  /*0380*/  BSYNC.RECONVERGENT B0 ;  /* 0x0000000000007941 */ /* 0x000fea0003800200 */
.L_x_0:
[----:B------:R-:W-:Y:S05]  /*0390*/  @!P1 EXIT ;  /* 0x000000000000994d */ /* 0x000fea0003800000 */
.L_x_3:
[----:B--2---:R-:W-:-:S05]  /*03a0*/  IMAD.WIDE R18, R7, 0x4, R4 ;  /* 0x0000000407127825 */ /* 0x004fca00078e0204 */
[----:B0-----:R-:W2:Y:S01]  /*03b0*/  LDG.E R9, desc[UR4][R18.64] ;  /* 0x0000000412097981 */ /* 0x001ea2000c1e1900 */
[----:B------:R-:W-:Y:S02]  /*03c0*/  HFMA2 R23, -RZ, RZ, 0, 5.9604644775390625e-08 ;  /* 0x00000001ff177431 */ /* 0x000fe400000001ff */
[----:B---3--:R-:W-:-:S04]  /*03d0*/  IMAD.WIDE R10, R0, 0x4, R18 ;  /* 0x00000004000a7825 */ /* 0x008fc800078e0212 */
[----:B--2---:R-:W-:-:S05]  /*03e0*/  IMAD.WIDE R8, R9, 0x4, R2 ;  /* 0x0000000409087825 */ /* 0x004fca00078e0202 */
[----:B------:R0:W-:Y:S04]  /*03f0*/  REDG.E.ADD.STRONG.GPU desc[UR4][R8.64], R23 ;  /* 0x000000170800798e */ /* 0x0001e8000c12e104 */
[----:B------:R-:W2:Y:S01]  /*0400*/  LDG.E R13, desc[UR4][R10.64] ;  /* 0x000000040a0d7981 */ /* 0x000ea2000c1e1900 */
[----:B------:R-:W-:-:S04]  /*0410*/  IMAD.WIDE R14, R0, 0x4, R10 ;  /* 0x00000004000e7825 */ /* 0x000fc800078e020a */
[----:B--2---:R-:W-:-:S05]  /*0420*/  IMAD.WIDE R12, R13, 0x4, R2 ;  /* 0x000000040d0c7825 */ /* 0x004fca00078e0202 */
[----:B------:R0:W-:Y:S04]  /*0430*/  REDG.E.ADD.STRONG.GPU desc[UR4][R12.64], R23 ;  /* 0x000000170c00798e */ /* 0x0001e8000c12e104 */
[----:B------:R-:W2:Y:S01]  /*0440*/  LDG.E R17, desc[UR4][R14.64] ;  /* 0x000000040e117981 */ /* 0x000ea2000c1e1900 */
[C---:B------:R-:W-:Y:S01]  /*0450*/  IMAD.WIDE R18, R0.reuse, 0x4, R14 ;  /* 0x0000000400127825 */ /* 0x040fe200078e020e */
[----:B------:R-:W-:-:S03]  /*0460*/  LEA R7, R0, R7, 0x2 ;  /* 0x0000000700077211 */ /* 0x000fc600078e10ff */
[----:B--2---:R-:W-:-:S05]  /*0470*/  IMAD.WIDE R16, R17, 0x4, R2 ;  /* 0x0000000411107825 */ /* 0x004fca00078e0202 */
[----:B------:R0:W-:Y:S04]  /*0480*/  REDG.E.ADD.STRONG.GPU desc[UR4][R16.64], R23 ;  /* 0x000000171000798e */ /* 0x0001e8000c12e104 */
[----:B------:R-:W2:Y:S01]  /*0490*/  LDG.E R19, desc[UR4][R18.64] ;  /* 0x0000000412137981 */ /* 0x000ea2000c1e1900 */
[----:B------:R-:W-:Y:S01]  /*04a0*/  ISETP.GE.AND P0, PT, R7, UR6, PT ;  /* 0x0000000607007c0c */ /* 0x000fe2000bf06270 */
[----:B--2---:R-:W-:-:S05]  /*04b0*/  IMAD.WIDE R20, R19, 0x4, R2 ;  /* 0x0000000413147825 */ /* 0x004fca00078e0202 */
[----:B------:R0:W-:Y:S07]  /*04c0*/  REDG.E.ADD.STRONG.GPU desc[UR4][R20.64], R23 ;  /* 0x000000171400798e */ /* 0x0001ee000c12e104 */
[----:B------:R-:W-:Y:S05]  /*04d0*/  @!P0 BRA `(.L_x_3) ;  /* 0xfffffffc00b08947 */ /* 0x000fea000383ffff */
[----:B------:R-:W-:Y:S05]  /*04e0*/  EXIT ;  /* 0x000000000000794d */ /* 0x000fea0003800000 */
.L_x_4:
[----:B------:R-:W-:-:S00]  /*04f0*/  BRA `(.L_x_4) ;  /* 0xfffffffc00fc7947 */ /* 0x000fc0000383ffff */
[----:B------:R-:W-:-:S00]  /*0500*/  NOP ;  /* 0x0000000000007918 */ /* 0x000fc00000000000 */
[----:B------:R-:W-:-:S00]  /*0510*/  NOP ;  /* 0x0000000000007918 */ /* 0x000fc00000000000 */
[----:B------:R-:W-:-:S00]  /*0520*/  NOP ;  /* 0x0000000000007918 */ /* 0x000fc00000000000 */
[----:B------:R-:W-:-:S00]  /*0530*/  NOP ;  /* 0x0000000000007918 */ /* 0x000fc00000000000 */
[----:B------:R-:W-:-:S00]  /*0540*/  NOP ;  /* 0x0000000000007918 */ /* 0x000fc00000000000 */
[----:B------:R-:W-:-:S00]  /*0550*/  NOP ;  /* 0x0000000000007918 */ /* 0x000fc00000000000 */
[----:B------:R-:W-:-:S00]  /*0560*/  NOP ;  /* 0x0000000000007918 */ /* 0x000fc00000000000 */
[----:B------:R-:W-:-:S00]  /*0570*/  NOP ;  /* 0x0000000000007918 */ /* 0x000fc00000000000 */
.L_x_6:


//--------------------- .text._Z13initHistogramPii --------------------------
	.section	.text._Z13initHistogramPii,"ax",@progbits
	.align	128
        .global         _Z13initHistogramPii
        .type           _Z13initHistogramPii,@function
        .size           _Z13initHistogramPii,(.L_x_7 - _Z13initHistogramPii)
        .other          _Z13initHistogramPii,@"STO_CUDA_ENTRY STV_DEFAULT"
_Z13initHistogramPii:
.text._Z13initHistogramPii:
[----:B------:R-:W-:Y:S01]  /*0000*/  LDC R1, c[0x0][0x37c] ;  /* 0x0000df00ff017b82 */ /* 0x000fe20000000800 */
[----:B------:R-:W0:Y:S07]  /*0010*/  S2R R5, SR_TID.X ;  /* 0x0000000000057919 */ /* 0x000e2e0000002100 */
[----:B------:R-:W0:Y:S01]  /*0020*/  S2UR UR4, SR_CTAID.X ;  /* 0x00000000000479c3 */ /* 0x000e220000002500 */
[----:B------:R-:W1:Y:S07]  /*0030*/  LDCU UR5, c[0x0][0x388] ;  /* 0x00007100ff0577ac */ /* 0x000e6e0008000800 */
[----:B------:R-:W0:Y:S02]  /*0040*/  LDC R0, c[0x0][0x360] ;  /* 0x0000d800ff007b82 */ /* 0x000e240000000800 */
[----:B0-----:R-:W-:-:S05]  /*0050*/  IMAD R5, R0, UR4, R5 ;  /* 0x0000000400057c24 */ /* 0x001fca000f8e0205 */
[----:B-1----:R-:W-:-:S13]  /*0060*/  ISETP.GE.AND P0, PT, R5, UR5, PT ;  /* 0x0000000505007c0c */ /* 0x002fda000bf06270 */
[----:B------:R-:W-:Y:S05]  /*0070*/  @P0 EXIT ;  /* 0x000000000000094d */ /* 0x000fea0003800000 */
[----:B------:R-:W0:Y:S01]  /*0080*/  LDC.64 R2, c[0x0][0x380] ;  /* 0x0000e000ff027b82 */ /* 0x000e220000000a00 */
[----:B------:R-:W1:Y:S01]  /*0090*/  LDCU.64 UR4, c[0x0][0x358] ;  /* 0x00006b00ff0477ac */ /* 0x000e620008000a00 */
[----:B0-----:R-:W-:-:S05]  /*00a0*/  IMAD.WIDE R2, R5, 0x4, R2 ;  /* 0x0000000405027825 */ /* 0x001fca00078e0202 */
[----:B-1----:R-:W-:Y:S01]  /*00b0*/  STG.E desc[UR4][R2.64], RZ ;  /* 0x000000ff02007986 */ /* 0x002fe2000c101904 */
[----:B------:R-:W-:Y:S05]  /*00c0*/  EXIT ;  /* 0x000000000000794d */ /* 0x000fea0003800000 */
.L_x_5:
        /* <DEDUP_REMOVED lines=11> */
.L_x_7:


//--------------------- .nv.shared.reserved.0     --------------------------
	.section	.nv.shared.reserved.0,"aw",@nobits
	.weak		__nv_reservedSMEM_offset_0_alias
	.size		__nv_reservedSMEM_offset_0_alias, 0, 64
	.other		__nv_reservedSMEM_offset_0_alias,@"STO_CUDA_RESERVED_SHARED STV_DEFAULT"
__nv_reservedSMEM_offset_0_alias:
	.zero		0
	.zero		64


//--------------------- .nv.constant0._Z19computeHistogramGPUPiS_ii --------------------------
	.section	.nv.constant0._Z19computeHistogramGPUPiS_ii,"a",@progbits
	.sectionflags	@""
	.align	4
.nv.constant0._Z19computeHistogramGPUPiS_ii:
	.zero		920


//--------------------- .nv.constant0._Z13initHistogramPii --------------------------
	.section	.nv.constant0._Z13initHistogramPii,"a",@progbits
	.sectionflags	@""
	.align	4
.nv.constant0._Z13initHistogramPii:
	.zero		908


//--------------------- SYMBOLS --------------------------

	.type		.nv.reservedSmem.offset0,@object
	.size		.nv.reservedSmem.offset0,0x4
